//
// Generated by NVIDIA NVVM Compiler
//
// Compiler Build ID: CL-36424714
// Cuda compilation tools, release 13.0, V13.0.88
// Based on NVVM 20.0.0
//

.version 9.0
.target sm_100
.address_size 64

	// .globl	_Z5v_sumPiS_S_

.visible .entry _Z5v_sumPiS_S_(
	.param .u64 .ptr .align 1 _Z5v_sumPiS_S__param_0,
	.param .u64 .ptr .align 1 _Z5v_sumPiS_S__param_1,
	.param .u64 .ptr .align 1 _Z5v_sumPiS_S__param_2
)
{
	.reg .pred 	%p<2>;
	.reg .b32 	%r<5>;
	.reg .b64 	%rd<11>;

	ld.param.u64 	%rd1, [_Z5v_sumPiS_S__param_0];
	ld.param.u64 	%rd2, [_Z5v_sumPiS_S__param_1];
	ld.param.u64 	%rd3, [_Z5v_sumPiS_S__param_2];
	mov.u32 	%r1, %ctaid.x;
	setp.gt.u32 	%p1, %r1, 49;
	@%p1 bra 	$L__BB0_2;
	cvta.to.global.u64 	%rd4, %rd1;
	cvta.to.global.u64 	%rd5, %rd2;
	cvta.to.global.u64 	%rd6, %rd3;
	mul.wide.u32 	%rd7, %r1, 4;
	add.s64 	%rd8, %rd4, %rd7;
	ld.global.u32 	%r2, [%rd8];
	add.s64 	%rd9, %rd5, %rd7;
	ld.global.u32 	%r3, [%rd9];
	add.s32 	%r4, %r3, %r2;
	add.s64 	%rd10, %rd6, %rd7;
	st.global.u32 	[%rd10], %r4;
$L__BB0_2:
	ret;

}


// ===== COMPILED SASS (sm_100) =====

	.target	sm_100

	.elftype	@"ET_EXEC"


//--------------------- .note.nv.tkinfo           --------------------------
	.section	.note.nv.tkinfo,"",@"SHT_NOTE"
	.sectionflags	@"SHF_NOTE_NV_TKINFO"
	.tkinfo
        /*0018*/ 	.word	0x00000002
        /*0030*/ 	.string	""
        /*0030*/ 	.string	"ptxas"
        /*0030*/ 	.string	"Cuda compilation tools, release 13.0, V13.0.88"
        /*0030*/ 	.string	"Build cuda_13.0.r13.0/compiler.36424714_0"
        /*0030*/ 	.string	"-arch sm_100 -m 64 "



//--------------------- .note.nv.cuinfo           --------------------------
	.section	.note.nv.cuinfo,"",@"SHT_NOTE"
	.sectionflags	@"SHF_NOTE_NV_CUINFO"
        /*0018*/ 	.short	0x0002
        /*001a*/ 	.short	0x0064
        /*001c*/ 	.short	0x0082
	.zero		2


//--------------------- .nv.info                  --------------------------
	.section	.nv.info,"",@"SHT_CUDA_INFO"
	.align	4


	//----- nvinfo : EIATTR_REGCOUNT
	.align		4
        /*0000*/ 	.byte	0x04, 0x2f
        /*0002*/ 	.short	(.L_1 - .L_0)
	.align		4
.L_0:
        /*0004*/ 	.word	index@(_Z5v_sumPiS_S_)
        /*0008*/ 	.word	0x0000000c


	//----- nvinfo : EIATTR_FRAME_SIZE
	.align		4
.L_1:
        /*000c*/ 	.byte	0x04, 0x11
        /*000e*/ 	.short	(.L_3 - .L_2)
	.align		4
.L_2:
        /*0010*/ 	.word	index@(_Z5v_sumPiS_S_)
        /*0014*/ 	.word	0x00000000


	//----- nvinfo : EIATTR_MIN_STACK_SIZE
	.align		4
.L_3:
        /*0018*/ 	.byte	0x04, 0x12
        /*001a*/ 	.short	(.L_5 - .L_4)
	.align		4
.L_4:
        /*001c*/ 	.word	index@(_Z5v_sumPiS_S_)
        /*0020*/ 	.word	0x00000000
.L_5:


//--------------------- .nv.compat                --------------------------
	.section	.nv.compat,"",@"SHT_CUDA_COMPAT_INFO"
	.align	4
        /*0000*/ 	.byte	0x02, 0x09, 0x00, 0x00, 0x02, 0x02, 0x01, 0x00, 0x02, 0x05, 0x05, 0x00, 0x03, 0x07, 0x01, 0x01
        /*0010*/ 	.byte	0x02, 0x03, 0x00, 0x00, 0x02, 0x06, 0x01, 0x00, 0x04, 0x0b, 0x08, 0x00, 0x09, 0x00, 0x00, 0x00
        /*0020*/ 	.byte	0x00, 0x00, 0x00, 0x00


//--------------------- .nv.info._Z5v_sumPiS_S_   --------------------------
	.section	.nv.info._Z5v_sumPiS_S_,"",@"SHT_CUDA_INFO"
	.sectionflags	@""
	.align	4


	//----- nvinfo : EIATTR_CUDA_API_VERSION
	.align		4
        /*0000*/ 	.byte	0x04, 0x37
        /*0002*/ 	.short	(.L_7 - .L_6)
.L_6:
        /*0004*/ 	.word	0x00000082


	//----- nvinfo : EIATTR_KPARAM_INFO
	.align		4
.L_7:
        /*0008*/ 	.byte	0x04, 0x17
        /*000a*/ 	.short	(.L_9 - .L_8)
.L_8:
        /*000c*/ 	.word	0x00000000
        /*0010*/ 	.short	0x0002
        /*0012*/ 	.short	0x0010
        /*0014*/ 	.byte	0x00, 0xf5, 0x21, 0x00


	//----- nvinfo : EIATTR_KPARAM_INFO
	.align		4
.L_9:
        /*0018*/ 	.byte	0x04, 0x17
        /*001a*/ 	.short	(.L_11 - .L_10)
.L_10:
        /*001c*/ 	.word	0x00000000
        /*0020*/ 	.short	0x0001
        /*0022*/ 	.short	0x0008
        /*0024*/ 	.byte	0x00, 0xf5, 0x21, 0x00


	//----- nvinfo : EIATTR_KPARAM_INFO
	.align		4
.L_11:
        /*0028*/ 	.byte	0x04, 0x17
        /*002a*/ 	.short	(.L_13 - .L_12)
.L_12:
        /*002c*/ 	.word	0x00000000
        /*0030*/ 	.short	0x0000
        /*0032*/ 	.short	0x0000
        /*0034*/ 	.byte	0x00, 0xf5, 0x21, 0x00


	//----- nvinfo : EIATTR_SPARSE_MMA_MASK
	.align		4
.L_13:
        /*0038*/ 	.byte	0x03, 0x50
        /*003a*/ 	.short	0x0000


	//----- nvinfo : EIATTR_MAXREG_COUNT
	.align		4
        /*003c*/ 	.byte	0x03, 0x1b
        /*003e*/ 	.short	0x00ff


	//----- nvinfo : EIATTR_MERCURY_ISA_VERSION
	.align		4
        /*0040*/ 	.byte	0x03, 0x5f
        /*0042*/ 	.short	0x0101


	//----- nvinfo : EIATTR_VRC_CTA_INIT_COUNT
	.align		4
        /*0044*/ 	.byte	0x02, 0x4a
	.zero		1
	.zero		1


	//----- nvinfo : EIATTR_EXIT_INSTR_OFFSETS
	.align		4
        /*0048*/ 	.byte	0x04, 0x1c
        /*004a*/ 	.short	(.L_15 - .L_14)


	//   ....[0]....
.L_14:
        /*004c*/ 	.word	0x00000030


	//   ....[1]....
        /*0050*/ 	.word	0x000000f0


	//----- nvinfo : EIATTR_CBANK_PARAM_SIZE
	.align		4
.L_15:
        /*0054*/ 	.byte	0x03, 0x19
        /*0056*/ 	.short	0x0018


	//----- nvinfo : EIATTR_PARAM_CBANK
	.align		4
        /*0058*/ 	.byte	0x04, 0x0a
        /*005a*/ 	.short	(.L_17 - .L_16)
	.align		4
.L_16:
        /*005c*/ 	.word	index@(.nv.constant0._Z5v_sumPiS_S_)
        /*0060*/ 	.short	0x0380
        /*0062*/ 	.short	0x0018


	//----- nvinfo : EIATTR_SW_WAR
	.align		4
.L_17:
        /*0064*/ 	.byte	0x04, 0x36
        /*0066*/ 	.short	(.L_19 - .L_18)
.L_18:
        /*0068*/ 	.word	0x00000008
.L_19:


//--------------------- .nv.callgraph             --------------------------
	.section	.nv.callgraph,"",@"SHT_CUDA_CALLGRAPH"
	.align	4
	.sectionentsize	8
	.align		4
        /*0000*/ 	.word	0x00000000
	.align		4
        /*0004*/ 	.word	0xffffffff
	.align		4
        /*0008*/ 	.word	0x00000000
	.align		4
        /*000c*/ 	.word	0xfffffffe
	.align		4
        /*0010*/ 	.word	0x00000000
	.align		4
        /*0014*/ 	.word	0xfffffffd
	.align		4
        /*0018*/ 	.word	0x00000000
	.align		4
        /*001c*/ 	.word	0xfffffffc


//--------------------- .text._Z5v_sumPiS_S_      --------------------------
	.section	.text._Z5v_sumPiS_S_,"ax",@progbits
	.align	128
        .global         _Z5v_sumPiS_S_
        .type           _Z5v_sumPiS_S_,@function
        .size           _Z5v_sumPiS_S_,(.L_x_1 - _Z5v_sumPiS_S_)
        .other          _Z5v_sumPiS_S_,@"STO_CUDA_ENTRY STV_DEFAULT"
_Z5v_sumPiS_S_:
.text._Z5v_sumPiS_S_:
[----:B------:R-:W-:Y:S01]  /*0000*/  LDC R1, c[0x0][0x37c] ;  /* 0x0000df00ff017b82 */ /* 0x000fe20000000800 */
[----:B------:R-:W0:Y:S02]  /*0010*/  S2R R9, SR_CTAID.X ;  /* 0x0000000000097919 */ /* 0x000e240000002500 */
[----:B0-----:R-:W-:-:S13]  /*0020*/  ISETP.GT.U32.AND P0, PT, R9, 0x31, PT ;  /* 0x000000310900780c */ /* 0x001fda0003f04070 */
[----:B------:R-:W-:Y:S05]  /*0030*/  @P0 EXIT ;  /* 0x000000000000094d */ /* 0x000fea0003800000 */
[----:B------:R-:W0:Y:S01]  /*0040*/  LDC.64 R2, c[0x0][0x380] ;  /* 0x0000e000ff027b82 */ /* 0x000e220000000a00 */
[----:B------:R-:W1:Y:S07]  /*0050*/  LDCU.64 UR4, c[0x0][0x358] ;  /* 0x00006b00ff0477ac */ /* 0x000e6e0008000a00 */
[----:B------:R-:W2:Y:S08]  /*0060*/  LDC.64 R4, c[0x0][0x388] ;  /* 0x0000e200ff047b82 */ /* 0x000eb00000000a00 */
[----:B------:R-:W3:Y:S01]  /*0070*/  LDC.64 R6, c[0x0][0x390] ;  /* 0x0000e400ff067b82 */ /* 0x000ee20000000a00 */
[----:B0-----:R-:W-:-:S06]  /*0080*/  IMAD.WIDE.U32 R2, R9, 0x4, R2 ;  /* 0x0000000409027825 */ /* 0x001fcc00078e0002 */
[----:B-1----:R-:W4:Y:S01]  /*0090*/  LDG.E R2, desc[UR4][R2.64] ;  /* 0x0000000402027981 */ /* 0x002f22000c1e1900 */
[----:B--2---:R-:W-:-:S06]  /*00a0*/  IMAD.WIDE.U32 R4, R9, 0x4, R4 ;  /* 0x0000000409047825 */ /* 0x004fcc00078e0004 */
[----:B------:R-:W4:Y:S01]  /*00b0*/  LDG.E R5, desc[UR4][R4.64] ;  /* 0x0000000404057981 */ /* 0x000f22000c1e1900 */
[----:B---3--:R-:W-:Y:S01]  /*00c0*/  IMAD.WIDE.U32 R6, R9, 0x4, R6 ;  /* 0x0000000409067825 */ /* 0x008fe200078e0006 */
[----:B----4-:R-:W-:-:S05]  /*00d0*/  IADD3 R9, PT, PT, R2, R5, RZ ;  /* 0x0000000502097210 */ /* 0x010fca0007ffe0ff */
[----:B------:R-:W-:Y:S01]  /*00e0*/  STG.E desc[UR4][R6.64], R9 ;  /* 0x0000000906007986 */ /* 0x000fe2000c101904 */
[----:B------:R-:W-:Y:S05]  /*00f0*/  EXIT ;  /* 0x000000000000794d */ /* 0x000fea0003800000 */
.L_x_0:
[----:B------:R-:W-:-:S00]  /*0100*/  BRA `(.L_x_0) ;  /* 0xfffffffc00fc7947 */ /* 0x000fc0000383ffff */
[----:B------:R-:W-:-:S00]  /*0110*/  NOP ;  /* 0x0000000000007918 */ /* 0x000fc00000000000 */
        /* <DEDUP_REMOVED lines=14> */
.L_x_1:


//--------------------- .nv.shared.reserved.0     --------------------------
	.section	.nv.shared.reserved.0,"aw",@nobits
	.weak		__nv_reservedSMEM_offset_0_alias
	.size		__nv_reservedSMEM_offset_0_alias, 0, 64
	.other		__nv_reservedSMEM_offset_0_alias,@"STO_CUDA_RESERVED_SHARED STV_DEFAULT"
__nv_reservedSMEM_offset_0_alias:
	.zero		0
	.zero		64


//--------------------- .nv.constant0._Z5v_sumPiS_S_ --------------------------
	.section	.nv.constant0._Z5v_sumPiS_S_,"a",@progbits
	.sectionflags	@""
	.align	4
.nv.constant0._Z5v_sumPiS_S_:
	.zero		920


//--------------------- SYMBOLS --------------------------

	.type		.nv.reservedSmem.offset0,@object
	.size		.nv.reservedSmem.offset0,0x4
